//
// Generated by NVIDIA NVVM Compiler
//
// Compiler Build ID: CL-36424714
// Cuda compilation tools, release 13.0, V13.0.88
// Based on NVVM 20.0.0
//

.version 9.0
.target sm_100
.address_size 64

	// .globl	_Z18matrixMultiplyWMMAPK6__halfS1_Pfiii

.visible .entry _Z18matrixMultiplyWMMAPK6__halfS1_Pfiii(
	.param .u64 .ptr .align 1 _Z18matrixMultiplyWMMAPK6__halfS1_Pfiii_param_0,
	.param .u64 .ptr .align 1 _Z18matrixMultiplyWMMAPK6__halfS1_Pfiii_param_1,
	.param .u64 .ptr .align 1 _Z18matrixMultiplyWMMAPK6__halfS1_Pfiii_param_2,
	.param .u32 _Z18matrixMultiplyWMMAPK6__halfS1_Pfiii_param_3,
	.param .u32 _Z18matrixMultiplyWMMAPK6__halfS1_Pfiii_param_4,
	.param .u32 _Z18matrixMultiplyWMMAPK6__halfS1_Pfiii_param_5
)
{
	.reg .pred 	%p<14>;
	.reg .b32 	%r<157>;
	.reg .b32 	%f<205>;
	.reg .b64 	%rd<54>;

	ld.param.u64 	%rd6, [_Z18matrixMultiplyWMMAPK6__halfS1_Pfiii_param_0];
	ld.param.u64 	%rd8, [_Z18matrixMultiplyWMMAPK6__halfS1_Pfiii_param_1];
	ld.param.u32 	%r39, [_Z18matrixMultiplyWMMAPK6__halfS1_Pfiii_param_3];
	ld.param.u32 	%r37, [_Z18matrixMultiplyWMMAPK6__halfS1_Pfiii_param_4];
	ld.param.u32 	%r38, [_Z18matrixMultiplyWMMAPK6__halfS1_Pfiii_param_5];
	cvta.to.global.u64 	%rd1, %rd8;
	cvta.to.global.u64 	%rd2, %rd6;
	mov.u32 	%r40, %ctaid.y;
	mov.u32 	%r41, %ntid.y;
	mov.u32 	%r42, %tid.y;
	mad.lo.s32 	%r43, %r40, %r41, %r42;
	mov.u32 	%r44, %ctaid.x;
	mov.u32 	%r45, %ntid.x;
	mov.u32 	%r46, %tid.x;
	mad.lo.s32 	%r47, %r44, %r45, %r46;
	shl.b32 	%r1, %r43, 4;
	add.s32 	%r48, %r1, 16;
	setp.gt.s32 	%p1, %r48, %r39;
	shl.b32 	%r2, %r47, 4;
	add.s32 	%r49, %r2, 16;
	setp.gt.s32 	%p2, %r49, %r37;
	or.pred  	%p3, %p1, %p2;
	@%p3 bra 	$L__BB0_20;
	setp.gt.s32 	%p4, %r38, 0;
	mov.f32 	%f133, 0f00000000;
	mov.f32 	%f134, %f133;
	mov.f32 	%f135, %f133;
	mov.f32 	%f136, %f133;
	mov.f32 	%f137, %f133;
	mov.f32 	%f138, %f133;
	mov.f32 	%f139, %f133;
	mov.f32 	%f140, %f133;
	@%p4 bra 	$L__BB0_2;
	bra.uni 	$L__BB0_19;
$L__BB0_2:
	mul.lo.s32 	%r148, %r38, %r1;
	add.s32 	%r51, %r38, -1;
	shr.u32 	%r52, %r51, 4;
	add.s32 	%r4, %r52, 1;
	setp.lt.u32 	%p5, %r38, 49;
	mov.b32 	%r156, 0;
	mov.f32 	%f133, 0f00000000;
	mov.f32 	%f134, %f133;
	mov.f32 	%f135, %f133;
	mov.f32 	%f136, %f133;
	mov.f32 	%f137, %f133;
	mov.f32 	%f138, %f133;
	mov.f32 	%f139, %f133;
	mov.f32 	%f140, %f133;
	@%p5 bra 	$L__BB0_14;
	mul.lo.s32 	%r150, %r37, 48;
	shl.b32 	%r149, %r37, 5;
	mul.wide.u32 	%rd9, %r148, 2;
	add.s64 	%rd10, %rd9, %rd2;
	add.s64 	%rd53, %rd10, 64;
	shl.b32 	%r146, %r37, 4;
	and.b32  	%r55, %r4, 536870908;
	neg.s32 	%r145, %r55;
	mov.f32 	%f133, 0f00000000;
	mov.b32 	%r151, 32;
	mov.b32 	%r147, 0;
	cvt.s64.s32 	%rd32, %r2;
$L__BB0_4:
	add.s32 	%r56, %r151, -16;
	setp.gt.s32 	%p6, %r56, %r38;
	@%p6 bra 	$L__BB0_6;
	ld.param.u64 	%rd50, [_Z18matrixMultiplyWMMAPK6__halfS1_Pfiii_param_0];
	cvta.to.global.u64 	%rd11, %rd50;
	mul.wide.u32 	%rd12, %r148, 2;
	add.s64 	%rd13, %rd11, %rd12;
	wmma.load.a.sync.aligned.row.m16n16k16.global.f16 	{%r57, %r58, %r59, %r60, %r61, %r62, %r63, %r64}, [%rd13], %r38;
	cvt.s64.s32 	%rd14, %r147;
	add.s64 	%rd16, %rd14, %rd32;
	shl.b64 	%rd17, %rd16, 1;
	add.s64 	%rd18, %rd1, %rd17;
	wmma.load.b.sync.aligned.row.m16n16k16.global.f16 	{%r65, %r66, %r67, %r68, %r69, %r70, %r71, %r72}, [%rd18], %r37;
	wmma.mma.sync.aligned.row.row.m16n16k16.f32.f32 {%f140, %f139, %f138, %f137, %f136, %f135, %f134, %f133}, {%r57, %r58, %r59, %r60, %r61, %r62, %r63, %r64}, {%r65, %r66, %r67, %r68, %r69, %r70, %r71, %r72}, {%f140, %f139, %f138, %f137, %f136, %f135, %f134, %f133};
$L__BB0_6:
	setp.gt.s32 	%p7, %r151, %r38;
	@%p7 bra 	$L__BB0_8;
	add.s64 	%rd19, %rd53, -32;
	wmma.load.a.sync.aligned.row.m16n16k16.global.f16 	{%r73, %r74, %r75, %r76, %r77, %r78, %r79, %r80}, [%rd19], %r38;
	cvt.s64.s32 	%rd20, %r146;
	add.s64 	%rd22, %rd20, %rd32;
	shl.b64 	%rd23, %rd22, 1;
	add.s64 	%rd24, %rd1, %rd23;
	wmma.load.b.sync.aligned.row.m16n16k16.global.f16 	{%r81, %r82, %r83, %r84, %r85, %r86, %r87, %r88}, [%rd24], %r37;
	wmma.mma.sync.aligned.row.row.m16n16k16.f32.f32 {%f140, %f139, %f138, %f137, %f136, %f135, %f134, %f133}, {%r73, %r74, %r75, %r76, %r77, %r78, %r79, %r80}, {%r81, %r82, %r83, %r84, %r85, %r86, %r87, %r88}, {%f140, %f139, %f138, %f137, %f136, %f135, %f134, %f133};
$L__BB0_8:
	add.s32 	%r89, %r151, 16;
	setp.gt.s32 	%p8, %r89, %r38;
	@%p8 bra 	$L__BB0_10;
	wmma.load.a.sync.aligned.row.m16n16k16.global.f16 	{%r90, %r91, %r92, %r93, %r94, %r95, %r96, %r97}, [%rd53], %r38;
	cvt.s64.s32 	%rd25, %r149;
	add.s64 	%rd27, %rd25, %rd32;
	shl.b64 	%rd28, %rd27, 1;
	add.s64 	%rd29, %rd1, %rd28;
	wmma.load.b.sync.aligned.row.m16n16k16.global.f16 	{%r98, %r99, %r100, %r101, %r102, %r103, %r104, %r105}, [%rd29], %r37;
	wmma.mma.sync.aligned.row.row.m16n16k16.f32.f32 {%f140, %f139, %f138, %f137, %f136, %f135, %f134, %f133}, {%r90, %r91, %r92, %r93, %r94, %r95, %r96, %r97}, {%r98, %r99, %r100, %r101, %r102, %r103, %r104, %r105}, {%f140, %f139, %f138, %f137, %f136, %f135, %f134, %f133};
$L__BB0_10:
	add.s32 	%r106, %r151, 32;
	setp.gt.s32 	%p9, %r106, %r38;
	@%p9 bra 	$L__BB0_12;
	add.s64 	%rd30, %rd53, 32;
	wmma.load.a.sync.aligned.row.m16n16k16.global.f16 	{%r107, %r108, %r109, %r110, %r111, %r112, %r113, %r114}, [%rd30], %r38;
	cvt.s64.s32 	%rd31, %r150;
	add.s64 	%rd33, %rd31, %rd32;
	shl.b64 	%rd34, %rd33, 1;
	add.s64 	%rd35, %rd1, %rd34;
	wmma.load.b.sync.aligned.row.m16n16k16.global.f16 	{%r115, %r116, %r117, %r118, %r119, %r120, %r121, %r122}, [%rd35], %r37;
	wmma.mma.sync.aligned.row.row.m16n16k16.f32.f32 {%f140, %f139, %f138, %f137, %f136, %f135, %f134, %f133}, {%r107, %r108, %r109, %r110, %r111, %r112, %r113, %r114}, {%r115, %r116, %r117, %r118, %r119, %r120, %r121, %r122}, {%f140, %f139, %f138, %f137, %f136, %f135, %f134, %f133};
$L__BB0_12:
	add.s32 	%r151, %r151, 64;
	shl.b32 	%r123, %r37, 6;
	add.s32 	%r150, %r150, %r123;
	add.s32 	%r149, %r149, %r123;
	add.s64 	%rd53, %rd53, 128;
	add.s32 	%r148, %r148, 64;
	add.s32 	%r147, %r147, %r123;
	add.s32 	%r146, %r146, %r123;
	add.s32 	%r145, %r145, 4;
	setp.ne.s32 	%p10, %r145, 0;
	@%p10 bra 	$L__BB0_4;
	add.s32 	%r156, %r151, -32;
$L__BB0_14:
	add.s32 	%r124, %r38, -1;
	shr.u32 	%r125, %r124, 4;
	add.s32 	%r126, %r125, 1;
	and.b32  	%r25, %r126, 3;
	setp.eq.s32 	%p11, %r25, 0;
	@%p11 bra 	$L__BB0_19;
	mul.lo.s32 	%r155, %r156, %r37;
	mad.lo.s32 	%r154, %r38, %r1, %r156;
	neg.s32 	%r153, %r25;
	cvt.s64.s32 	%rd40, %r2;
$L__BB0_16:
	.pragma "nounroll";
	add.s32 	%r156, %r156, 16;
	setp.gt.s32 	%p12, %r156, %r38;
	@%p12 bra 	$L__BB0_18;
	ld.param.u64 	%rd51, [_Z18matrixMultiplyWMMAPK6__halfS1_Pfiii_param_0];
	cvta.to.global.u64 	%rd36, %rd51;
	mul.wide.u32 	%rd37, %r154, 2;
	add.s64 	%rd38, %rd36, %rd37;
	wmma.load.a.sync.aligned.row.m16n16k16.global.f16 	{%r127, %r128, %r129, %r130, %r131, %r132, %r133, %r134}, [%rd38], %r38;
	cvt.s64.s32 	%rd39, %r155;
	add.s64 	%rd41, %rd39, %rd40;
	shl.b64 	%rd42, %rd41, 1;
	add.s64 	%rd43, %rd1, %rd42;
	wmma.load.b.sync.aligned.row.m16n16k16.global.f16 	{%r135, %r136, %r137, %r138, %r139, %r140, %r141, %r142}, [%rd43], %r37;
	wmma.mma.sync.aligned.row.row.m16n16k16.f32.f32 {%f140, %f139, %f138, %f137, %f136, %f135, %f134, %f133}, {%r127, %r128, %r129, %r130, %r131, %r132, %r133, %r134}, {%r135, %r136, %r137, %r138, %r139, %r140, %r141, %r142}, {%f140, %f139, %f138, %f137, %f136, %f135, %f134, %f133};
$L__BB0_18:
	shl.b32 	%r143, %r37, 4;
	add.s32 	%r155, %r155, %r143;
	add.s32 	%r154, %r154, 16;
	add.s32 	%r153, %r153, 1;
	setp.ne.s32 	%p13, %r153, 0;
	@%p13 bra 	$L__BB0_16;
$L__BB0_19:
	ld.param.u64 	%rd52, [_Z18matrixMultiplyWMMAPK6__halfS1_Pfiii_param_2];
	mul.lo.s32 	%r144, %r37, %r1;
	cvt.s64.s32 	%rd44, %r144;
	cvt.s64.s32 	%rd45, %r2;
	add.s64 	%rd46, %rd44, %rd45;
	cvta.to.global.u64 	%rd47, %rd52;
	shl.b64 	%rd48, %rd46, 2;
	add.s64 	%rd49, %rd47, %rd48;
	wmma.store.d.sync.aligned.row.m16n16k16.global.f32 	[%rd49], {%f140, %f139, %f138, %f137, %f136, %f135, %f134, %f133}, %r37;
$L__BB0_20:
	ret;

}


// ===== COMPILED SASS (sm_100) =====

	.target	sm_100

	.elftype	@"ET_EXEC"


//--------------------- .note.nv.tkinfo           --------------------------
	.section	.note.nv.tkinfo,"",@"SHT_NOTE"
	.sectionflags	@"SHF_NOTE_NV_TKINFO"
	.tkinfo
        /*0018*/ 	.word	0x00000002
        /*0030*/ 	.string	""
        /*0030*/ 	.string	"ptxas"
        /*0030*/ 	.string	"Cuda compilation tools, release 13.0, V13.0.88"
        /*0030*/ 	.string	"Build cuda_13.0.r13.0/compiler.36424714_0"
        /*0030*/ 	.string	"-arch sm_100 -m 64 "



//--------------------- .note.nv.cuinfo           --------------------------
	.section	.note.nv.cuinfo,"",@"SHT_NOTE"
	.sectionflags	@"SHF_NOTE_NV_CUINFO"
        /*0018*/ 	.short	0x0002
        /*001a*/ 	.short	0x0064
        /*001c*/ 	.short	0x0082
	.zero		2


//--------------------- .nv.info                  --------------------------
	.section	.nv.info,"",@"SHT_CUDA_INFO"
	.align	4


	//----- nvinfo : EIATTR_REGCOUNT
	.align		4
        /*0000*/ 	.byte	0x04, 0x2f
        /*0002*/ 	.short	(.L_1 - .L_0)
	.align		4
.L_0:
        /*0004*/ 	.word	index@(_Z18matrixMultiplyWMMAPK6__halfS1_Pfiii)
        /*0008*/ 	.word	0x00000020


	//----- nvinfo : EIATTR_FRAME_SIZE
	.align		4
.L_1:
        /*000c*/ 	.byte	0x04, 0x11
        /*000e*/ 	.short	(.L_3 - .L_2)
	.align		4
.L_2:
        /*0010*/ 	.word	index@(_Z18matrixMultiplyWMMAPK6__halfS1_Pfiii)
        /*0014*/ 	.word	0x00000000


	//----- nvinfo : EIATTR_MIN_STACK_SIZE
	.align		4
.L_3:
        /*0018*/ 	.byte	0x04, 0x12
        /*001a*/ 	.short	(.L_5 - .L_4)
	.align		4
.L_4:
        /*001c*/ 	.word	index@(_Z18matrixMultiplyWMMAPK6__halfS1_Pfiii)
        /*0020*/ 	.word	0x00000000
.L_5:


//--------------------- .nv.compat                --------------------------
	.section	.nv.compat,"",@"SHT_CUDA_COMPAT_INFO"
	.align	4
        /*0000*/ 	.byte	0x02, 0x09, 0x00, 0x00, 0x02, 0x02, 0x01, 0x00, 0x02, 0x05, 0x05, 0x00, 0x03, 0x07, 0x01, 0x01
        /*0010*/ 	.byte	0x02, 0x03, 0x00, 0x00, 0x02, 0x06, 0x01, 0x00, 0x04, 0x0b, 0x08, 0x00, 0x09, 0x00, 0x00, 0x00
        /*0020*/ 	.byte	0x00, 0x00, 0x00, 0x00


//--------------------- .nv.info._Z18matrixMultiplyWMMAPK6__halfS1_Pfiii --------------------------
	.section	.nv.info._Z18matrixMultiplyWMMAPK6__halfS1_Pfiii,"",@"SHT_CUDA_INFO"
	.sectionflags	@""
	.align	4


	//----- nvinfo : EIATTR_CUDA_API_VERSION
	.align		4
        /*0000*/ 	.byte	0x04, 0x37
        /*0002*/ 	.short	(.L_7 - .L_6)
.L_6:
        /*0004*/ 	.word	0x00000082


	//----- nvinfo : EIATTR_KPARAM_INFO
	.align		4
.L_7:
        /*0008*/ 	.byte	0x04, 0x17
        /*000a*/ 	.short	(.L_9 - .L_8)
.L_8:
        /*000c*/ 	.word	0x00000000
        /*0010*/ 	.short	0x0005
        /*0012*/ 	.short	0x0020
        /*0014*/ 	.byte	0x00, 0xf0, 0x11, 0x00


	//----- nvinfo : EIATTR_KPARAM_INFO
	.align		4
.L_9:
        /*0018*/ 	.byte	0x04, 0x17
        /*001a*/ 	.short	(.L_11 - .L_10)
.L_10:
        /*001c*/ 	.word	0x00000000
        /*0020*/ 	.short	0x0004
        /*0022*/ 	.short	0x001c
        /*0024*/ 	.byte	0x00, 0xf0, 0x11, 0x00


	//----- nvinfo : EIATTR_KPARAM_INFO
	.align		4
.L_11:
        /*0028*/ 	.byte	0x04, 0x17
        /*002a*/ 	.short	(.L_13 - .L_12)
.L_12:
        /*002c*/ 	.word	0x00000000
        /*0030*/ 	.short	0x0003
        /*0032*/ 	.short	0x0018
        /*0034*/ 	.byte	0x00, 0xf0, 0x11, 0x00


	//----- nvinfo : EIATTR_KPARAM_INFO
	.align		4
.L_13:
        /*0038*/ 	.byte	0x04, 0x17
        /*003a*/ 	.short	(.L_15 - .L_14)
.L_14:
        /*003c*/ 	.word	0x00000000
        /*0040*/ 	.short	0x0002
        /*0042*/ 	.short	0x0010
        /*0044*/ 	.byte	0x00, 0xf5, 0x21, 0x00


	//----- nvinfo : EIATTR_KPARAM_INFO
	.align		4
.L_15:
        /*0048*/ 	.byte	0x04, 0x17
        /*004a*/ 	.short	(.L_17 - .L_16)
.L_16:
        /*004c*/ 	.word	0x00000000
        /*0050*/ 	.short	0x0001
        /*0052*/ 	.short	0x0008
        /*0054*/ 	.byte	0x00, 0xf5, 0x21, 0x00


	//----- nvinfo : EIATTR_KPARAM_INFO
	.align		4
.L_17:
        /*0058*/ 	.byte	0x04, 0x17
        /*005a*/ 	.short	(.L_19 - .L_18)
.L_18:
        /*005c*/ 	.word	0x00000000
        /*0060*/ 	.short	0x0000
        /*0062*/ 	.short	0x0000
        /*0064*/ 	.byte	0x00, 0xf5, 0x21, 0x00


	//----- nvinfo : EIATTR_SPARSE_MMA_MASK
	.align		4
.L_19:
        /*0068*/ 	.byte	0x03, 0x50
        /*006a*/ 	.short	0x0000


	//----- nvinfo : EIATTR_WMMA_USED
	.align		4
        /*006c*/ 	.byte	0x01, 0x2b
	.zero		2


	//----- nvinfo : EIATTR_MAXREG_COUNT
	.align		4
        /*0070*/ 	.byte	0x03, 0x1b
        /*0072*/ 	.short	0x00ff


	//----- nvinfo : EIATTR_MERCURY_ISA_VERSION
	.align		4
        /*0074*/ 	.byte	0x03, 0x5f
        /*0076*/ 	.short	0x0101


	//----- nvinfo : EIATTR_VRC_CTA_INIT_COUNT
	.align		4
        /*0078*/ 	.byte	0x02, 0x4a
	.zero		1
	.zero		1


	//----- nvinfo : EIATTR_EXIT_INSTR_OFFSETS
	.align		4
        /*007c*/ 	.byte	0x04, 0x1c
        /*007e*/ 	.short	(.L_21 - .L_20)


	//   ....[0]....
.L_20:
        /*0080*/ 	.word	0x00000100


	//   ....[1]....
        /*0084*/ 	.word	0x000012c0


	//----- nvinfo : EIATTR_CBANK_PARAM_SIZE
	.align		4
.L_21:
        /*0088*/ 	.byte	0x03, 0x19
        /*008a*/ 	.short	0x0024


	//----- nvinfo : EIATTR_PARAM_CBANK
	.align		4
        /*008c*/ 	.byte	0x04, 0x0a
        /*008e*/ 	.short	(.L_23 - .L_22)
	.align		4
.L_22:
        /*0090*/ 	.word	index@(.nv.constant0._Z18matrixMultiplyWMMAPK6__halfS1_Pfiii)
        /*0094*/ 	.short	0x0380
        /*0096*/ 	.short	0x0024


	//----- nvinfo : EIATTR_SW_WAR
	.align		4
.L_23:
        /*0098*/ 	.byte	0x04, 0x36
        /*009a*/ 	.short	(.L_25 - .L_24)
.L_24:
        /*009c*/ 	.word	0x00000008
.L_25:


//--------------------- .nv.callgraph             --------------------------
	.section	.nv.callgraph,"",@"SHT_CUDA_CALLGRAPH"
	.align	4
	.sectionentsize	8
	.align		4
        /*0000*/ 	.word	0x00000000
	.align		4
        /*0004*/ 	.word	0xffffffff
	.align		4
        /*0008*/ 	.word	0x00000000
	.align		4
        /*000c*/ 	.word	0xfffffffe
	.align		4
        /*0010*/ 	.word	0x00000000
	.align		4
        /*0014*/ 	.word	0xfffffffd
	.align		4
        /*0018*/ 	.word	0x00000000
	.align		4
        /*001c*/ 	.word	0xfffffffc


//--------------------- .text._Z18matrixMultiplyWMMAPK6__halfS1_Pfiii --------------------------
	.section	.text._Z18matrixMultiplyWMMAPK6__halfS1_Pfiii,"ax",@progbits
	.align	128
        .global         _Z18matrixMultiplyWMMAPK6__halfS1_Pfiii
        .type           _Z18matrixMultiplyWMMAPK6__halfS1_Pfiii,@function
        .size           _Z18matrixMultiplyWMMAPK6__halfS1_Pfiii,(.L_x_10 - _Z18matrixMultiplyWMMAPK6__halfS1_Pfiii)
        .other          _Z18matrixMultiplyWMMAPK6__halfS1_Pfiii,@"STO_CUDA_ENTRY STV_DEFAULT"
_Z18matrixMultiplyWMMAPK6__halfS1_Pfiii:
.text._Z18matrixMultiplyWMMAPK6__halfS1_Pfiii:
[----:B------:R-:W-:Y:S01]  /*0000*/  LDC R1, c[0x0][0x37c] ;  /* 0x0000df00ff017b82 */ /* 0x000fe20000000800 */
[----:B------:R-:W0:Y:S07]  /*0010*/  S2R R5, SR_TID.X ;  /* 0x0000000000057919 */ /* 0x000e2e0000002100 */
[----:B------:R-:W1:Y:S01]  /*0020*/  LDC R18, c[0x0][0x364] ;  /* 0x0000d900ff127b82 */ /* 0x000e620000000800 */
[----:B------:R-:W2:Y:S01]  /*0030*/  LDCU.64 UR12, c[0x0][0x398] ;  /* 0x00007300ff0c77ac */ /* 0x000ea20008000a00 */
[----:B------:R-:W1:Y:S06]  /*0040*/  S2R R3, SR_TID.Y ;  /* 0x0000000000037919 */ /* 0x000e6c0000002200 */
[----:B------:R-:W0:Y:S08]  /*0050*/  S2UR UR5, SR_CTAID.X ;  /* 0x00000000000579c3 */ /* 0x000e300000002500 */
[----:B------:R-:W0:Y:S08]  /*0060*/  LDC R0, c[0x0][0x360] ;  /* 0x0000d800ff007b82 */ /* 0x000e300000000800 */
[----:B------:R-:W1:Y:S01]  /*0070*/  S2UR UR4, SR_CTAID.Y ;  /* 0x00000000000479c3 */ /* 0x000e620000002600 */
[----:B0-----:R-:W-:-:S04]  /*0080*/  IMAD R0, R0, UR5, R5 ;  /* 0x0000000500007c24 */ /* 0x001fc8000f8e0205 */
[----:B------:R-:W-:Y:S02]  /*0090*/  IMAD.SHL.U32 R0, R0, 0x10, RZ ;  /* 0x0000001000007824 */ /* 0x000fe400078e00ff */
[----:B-1----:R-:W-:Y:S02]  /*00a0*/  IMAD R18, R18, UR4, R3 ;  /* 0x0000000412127c24 */ /* 0x002fe4000f8e0203 */
[----:B------:R-:W-:Y:S02]  /*00b0*/  VIADD R3, R0, 0x10 ;  /* 0x0000001000037836 */ /* 0x000fe40000000000 */
[----:B------:R-:W-:-:S03]  /*00c0*/  IMAD.SHL.U32 R18, R18, 0x10, RZ ;  /* 0x0000001012127824 */ /* 0x000fc600078e00ff */
[----:B--2---:R-:W-:Y:S01]  /*00d0*/  ISETP.GT.AND P0, PT, R3, UR13, PT ;  /* 0x0000000d03007c0c */ /* 0x004fe2000bf04270 */
[----:B------:R-:W-:-:S05]  /*00e0*/  VIADD R2, R18, 0x10 ;  /* 0x0000001012027836 */ /* 0x000fca0000000000 */
[----:B------:R-:W-:-:S13]  /*00f0*/  ISETP.GT.OR P0, PT, R2, UR12, P0 ;  /* 0x0000000c02007c0c */ /* 0x000fda0008704670 */
[----:B------:R-:W-:Y:S05]  /*0100*/  @P0 EXIT ;  /* 0x000000000000094d */ /* 0x000fea0003800000 */
[----:B------:R-:W0:Y:S01]  /*0110*/  LDCU UR7, c[0x0][0x3a0] ;  /* 0x00007400ff0777ac */ /* 0x000e220008000800 */
[----:B------:R-:W-:Y:S02]  /*0120*/  CS2R R10, SRZ ;  /* 0x00000000000a7805 */ /* 0x000fe4000001ff00 */
[----:B------:R-:W-:Y:S02]  /*0130*/  CS2R R8, SRZ ;  /* 0x0000000000087805 */ /* 0x000fe4000001ff00 */
[----:B------:R-:W-:Y:S02]  /*0140*/  CS2R R6, SRZ ;  /* 0x0000000000067805 */ /* 0x000fe4000001ff00 */
[----:B------:R-:W-:Y:S01]  /*0150*/  CS2R R4, SRZ ;  /* 0x0000000000047805 */ /* 0x000fe2000001ff00 */
[----:B------:R-:W1:Y:S01]  /*0160*/  LDCU.64 UR16, c[0x0][0x358] ;  /* 0x00006b00ff1077ac */ /* 0x000e620008000a00 */
[----:B0-----:R-:W-:-:S09]  /*0170*/  UISETP.GT.AND UP0, UPT, UR7, URZ, UPT ;  /* 0x000000ff0700728c */ /* 0x001fd2000bf04270 */
[----:B-1----:R-:W-:Y:S05]  /*0180*/  BRA.U !UP0, `(.L_x_0) ;  /* 0x0000000d08f87547 */ /* 0x002fea000b800000 */
[----:B------:R-:W-:Y:S01]  /*0190*/  UISETP.GE.U32.AND UP0, UPT, UR7, 0x31, UPT ;  /* 0x000000310700788c */ /* 0x000fe2000bf06070 */
[----:B------:R-:W-:Y:S01]  /*01a0*/  CS2R R10, SRZ ;  /* 0x00000000000a7805 */ /* 0x000fe2000001ff00 */
[----:B------:R-:W-:Y:S01]  /*01b0*/  UIADD3 UR4, UPT, UPT, UR7, -0x1, URZ ;  /* 0xffffffff07047890 */ /* 0x000fe2000fffe0ff */
[----:B------:R-:W-:Y:S02]  /*01c0*/  CS2R R8, SRZ ;  /* 0x0000000000087805 */ /* 0x000fe4000001ff00 */
[----:B------:R-:W-:Y:S02]  /*01d0*/  CS2R R6, SRZ ;  /* 0x0000000000067805 */ /* 0x000fe4000001ff00 */
[----:B------:R-:W-:Y:S01]  /*01e0*/  CS2R R4, SRZ ;  /* 0x0000000000047805 */ /* 0x000fe2000001ff00 */
[----:B------:R-:W-:-:S03]  /*01f0*/  ULEA.HI UR5, UR4, 0x1, URZ, 0x1c ;  /* 0x0000000104057891 */ /* 0x000fc6000f8fe0ff */
[----:B------:R-:W-:Y:S01]  /*0200*/  UMOV UR4, URZ ;  /* 0x000000ff00047c82 */ /* 0x000fe20008000000 */
[----:B------:R-:W-:Y:S08]  /*0210*/  BRA.U !UP0, `(.L_x_1) ;  /* 0x0000000908f07547 */ /* 0x000ff0000b800000 */
[----:B------:R-:W0:Y:S01]  /*0220*/  LDC.64 R16, c[0x0][0x380] ;  /* 0x0000e000ff107b82 */ /* 0x000e220000000a00 */
[----:B------:R-:W-:Y:S01]  /*0230*/  IMAD R2, R18, UR7, RZ ;  /* 0x0000000712027c24 */ /* 0x000fe2000f8e02ff */
[----:B------:R-:W-:Y:S01]  /*0240*/  ULOP3.LUT UR5, UR5, 0x1ffffffc, URZ, 0xc0, !UPT ;  /* 0x1ffffffc05057892 */ /* 0x000fe2000f8ec0ff */
[----:B------:R-:W-:Y:S01]  /*0250*/  IMAD.MOV.U32 R11, RZ, RZ, RZ ;  /* 0x000000ffff0b7224 */ /* 0x000fe200078e00ff */
[----:B------:R-:W-:Y:S02]  /*0260*/  UIMAD UR10, UR13, 0x30, URZ ;  /* 0x000000300d0a78a4 */ /* 0x000fe4000f8e02ff */
[----:B------:R-:W-:Y:S01]  /*0270*/  USHF.L.U32 UR11, UR13, 0x5, URZ ;  /* 0x000000050d0b7899 */ /* 0x000fe200080006ff */
[----:B------:R-:W1:Y:S01]  /*0280*/  LDCU UR8, c[0x0][0x3a0] ;  /* 0x00007400ff0877ac */ /* 0x000e620008000800 */
[----:B------:R-:W2:Y:S01]  /*0290*/  LDCU UR9, c[0x0][0x39c] ;  /* 0x00007380ff0977ac */ /* 0x000ea20008000800 */
[----:B------:R-:W3:Y:S01]  /*02a0*/  LDCU.64 UR18, c[0x0][0x388] ;  /* 0x00007100ff1277ac */ /* 0x000ee20008000a00 */
[----:B------:R-:W-:-:S02]  /*02b0*/  USHF.L.U32 UR12, UR13, 0x4, URZ ;  /* 0x000000040d0c7899 */ /* 0x000fc400080006ff */
[----:B------:R-:W-:Y:S01]  /*02c0*/  UIADD3 UR5, UPT, UPT, -UR5, URZ, URZ ;  /* 0x000000ff05057290 */ /* 0x000fe2000fffe1ff */
[----:B0-----:R-:W-:Y:S01]  /*02d0*/  IMAD.WIDE.U32 R16, R2, 0x2, R16 ;  /* 0x0000000202107825 */ /* 0x001fe200078e0010 */
[----:B------:R-:W-:Y:S01]  /*02e0*/  UMOV UR6, 0x20 ;  /* 0x0000002000067882 */ /* 0x000fe20000000000 */
[----:B------:R-:W-:Y:S01]  /*02f0*/  UMOV UR4, URZ ;  /* 0x000000ff00047c82 */ /* 0x000fe20008000000 */
[----:B------:R-:W-:-:S05]  /*0300*/  IADD3 R3, P0, PT, R16, 0x40, RZ ;  /* 0x0000004010037810 */ /* 0x000fca0007f1e0ff */
[----:B------:R-:W-:Y:S01]  /*0310*/  IMAD.X R16, RZ, RZ, R17, P0 ;  /* 0x000000ffff107224 */ /* 0x000fe200000e0611 */
[----:B-123--:R-:W-:-:S07]  /*0320*/  SHF.R.S32.HI R17, RZ, 0x1f, R0 ;  /* 0x0000001fff117819 */ /* 0x00efce0000011400 */
.L_x_6:
[----:B------:R-:W-:Y:S01]  /*0330*/  UIADD3 UR13, UPT, UPT, UR6, -0x10, URZ ;  /* 0xfffffff0060d7890 */ /* 0x000fe2000fffe0ff */
[----:B------:R-:W-:Y:S01]  /*0340*/  UMOV UR7, UR8 ;  /* 0x0000000800077c82 */ /* 0x000fe20008000000 */
[----:B------:R-:W-:Y:S02]  /*0350*/  UIADD3 UR14, UPT, UPT, UR6, 0x10, URZ ;  /* 0x00000010060e7890 */ /* 0x000fe4000fffe0ff */
[----:B------:R-:W-:Y:S02]  /*0360*/  UISETP.GT.AND UP0, UPT, UR13, UR7, UPT ;  /* 0x000000070d00728c */ /* 0x000fe4000bf04270 */
[----:B------:R-:W-:Y:S02]  /*0370*/  UIADD3 UR15, UPT, UPT, UR6, 0x20, URZ ;  /* 0x00000020060f7890 */ /* 0x000fe4000fffe0ff */
[----:B------:R-:W-:Y:S02]  /*0380*/  UISETP.GT.AND UP1, UPT, UR6, UR7, UPT ;  /* 0x000000070600728c */ /* 0x000fe4000bf24270 */
[----:B------:R-:W-:-:S02]  /*0390*/  UISETP.GT.AND UP2, UPT, UR14, UR7, UPT ;  /* 0x000000070e00728c */ /* 0x000fc4000bf44270 */
[----:B------:R-:W-:Y:S01]  /*03a0*/  UISETP.GT.AND UP3, UPT, UR15, UR7, UPT ;  /* 0x000000070f00728c */ /* 0x000fe2000bf64270 */
[----:B------:R-:W-:Y:S10]  /*03b0*/  BRA.U UP0, `(.L_x_2) ;  /* 0x0000000100987547 */ /* 0x000ff4000b800000 */
[----:B------:R-:W0:Y:S01]  /*03c0*/  S2R R12, SR_LANEID ;  /* 0x00000000000c7919 */ /* 0x000e220000000000 */
[----:B------:R-:W1:Y:S01]  /*03d0*/  LDC R29, c[0x0][0x39c] ;  /* 0x0000e700ff1d7b82 */ /* 0x000e620000000800 */
[----:B------:R-:W-:Y:S01]  /*03e0*/  IMAD.U32 R22, RZ, RZ, UR4 ;  /* 0x00000004ff167e24 */ /* 0x000fe2000f8e00ff */
[----:B------:R-:W-:Y:S01]  /*03f0*/  IADD3 R23, P0, PT, R0, UR4, RZ ;  /* 0x0000000400177c10 */ /* 0x000fe2000ff1e0ff */
[----:B------:R-:W-:Y:S01]  /*0400*/  IMAD.MOV.U32 R13, RZ, RZ, RZ ;  /* 0x000000ffff0d7224 */ /* 0x000fe200078e00ff */
[----:B------:R-:W-:Y:S02]  /*0410*/  USHF.R.U32.HI UR13, URZ, 0x1, UR7 ;  /* 0x00000001ff0d7899 */ /* 0x000fe40008011607 */
[----:B------:R-:W-:Y:S02]  /*0420*/  LEA.HI.X.SX32 R22, R22, R17, 0x1, P0 ;  /* 0x0000001116167211 */ /* 0x000fe400000f0eff */
[----:B------:R-:W2:Y:S01]  /*0430*/  LDC.64 R14, c[0x0][0x380] ;  /* 0x0000e000ff0e7b82 */ /* 0x000ea20000000a00 */
[----:B------:R-:W-:-:S04]  /*0440*/  LEA R25, P0, R23, UR18, 0x1 ;  /* 0x0000001217197c11 */ /* 0x000fc8000f8008ff */
[----:B------:R-:W-:Y:S02]  /*0450*/  LEA.HI.X R23, R23, UR19, R22, 0x1, P0 ;  /* 0x0000001317177c11 */ /* 0x000fe400080f0c16 */
[----:B-1----:R-:W-:Y:S02]  /*0460*/  SHF.R.U32.HI R20, RZ, 0x1, R29 ;  /* 0x00000001ff147819 */ /* 0x002fe4000001161d */
[----:B0-----:R-:W-:Y:S02]  /*0470*/  SHF.R.U32.HI R19, RZ, 0x2, R12 ;  /* 0x00000002ff137819 */ /* 0x001fe4000001160c */
[----:B------:R-:W-:-:S05]  /*0480*/  LOP3.LUT R12, R12, 0x3, RZ, 0xc0, !PT ;  /* 0x000000030c0c7812 */ /* 0x000fca00078ec0ff */
[----:B------:R-:W-:-:S03]  /*0490*/  IMAD.WIDE.U32 R20, R19, R20, R12 ;  /* 0x0000001413147225 */ /* 0x000fc600078e000c */
[----:B------:R-:W-:-:S04]  /*04a0*/  LEA R24, P0, R20, R25, 0x2 ;  /* 0x0000001914187211 */ /* 0x000fc800078010ff */
[----:B------:R-:W-:-:S03]  /*04b0*/  LEA.HI.X R25, R20, R23, R21, 0x2, P0 ;  /* 0x0000001714197211 */ /* 0x000fc600000f1415 */
[----:B------:R-:W-:Y:S02]  /*04c0*/  IMAD.WIDE.U32 R28, R29, 0x10, R24 ;  /* 0x000000101d1c7825 */ /* 0x000fe400078e0018 */
[----:B------:R-:W3:Y:S04]  /*04d0*/  LDG.E R22, desc[UR16][R24.64] ;  /* 0x0000001018167981 */ /* 0x000ee8000c1e1900 */
[----:B------:R0:W4:Y:S04]  /*04e0*/  LDG.E R20, desc[UR16][R24.64+0x10] ;  /* 0x0000101018147981 */ /* 0x000128000c1e1900 */
[----:B------:R-:W5:Y:S04]  /*04f0*/  LDG.E R23, desc[UR16][R28.64] ;  /* 0x000000101c177981 */ /* 0x000f68000c1e1900 */
[----:B------:R-:W5:Y:S01]  /*0500*/  LDG.E R21, desc[UR16][R28.64+0x10] ;  /* 0x000010101c157981 */ /* 0x000f62000c1e1900 */
[----:B------:R-:W-:-:S04]  /*0510*/  IMAD.WIDE.U32 R12, R19, UR13, R12 ;  /* 0x0000000d130c7c25 */ /* 0x000fc8000f8e000c */
[----:B--2---:R-:W-:-:S03]  /*0520*/  IMAD.WIDE.U32 R14, R2, 0x2, R14 ;  /* 0x00000002020e7825 */ /* 0x004fc600078e000e */
[----:B------:R-:W-:-:S04]  /*0530*/  LEA R26, P0, R12, R14, 0x2 ;  /* 0x0000000e0c1a7211 */ /* 0x000fc800078010ff */
[----:B------:R-:W-:Y:S01]  /*0540*/  LEA.HI.X R27, R12, R15, R13, 0x2, P0 ;  /* 0x0000000f0c1b7211 */ /* 0x000fe200000f140d */
[----:B------:R-:W-:-:S04]  /*0550*/  IMAD.U32 R13, RZ, RZ, UR7 ;  /* 0x00000007ff0d7e24 */ /* 0x000fc8000f8e00ff */
[----:B0-----:R-:W-:Y:S01]  /*0560*/  IMAD.WIDE.U32 R24, R13, 0x10, R26 ;  /* 0x000000100d187825 */ /* 0x001fe200078e001a */
[----:B------:R-:W2:Y:S04]  /*0570*/  LDG.E R12, desc[UR16][R26.64] ;  /* 0x000000101a0c7981 */ /* 0x000ea8000c1e1900 */
[----:B------:R-:W2:Y:S04]  /*0580*/  LDG.E R14, desc[UR16][R26.64+0x10] ;  /* 0x000010101a0e7981 */ /* 0x000ea8000c1e1900 */
[----:B------:R-:W2:Y:S04]  /*0590*/  LDG.E R13, desc[UR16][R24.64] ;  /* 0x00000010180d7981 */ /* 0x000ea8000c1e1900 */
[----:B------:R-:W2:Y:S04]  /*05a0*/  LDG.E R15, desc[UR16][R24.64+0x10] ;  /* 0x00001010180f7981 */ /* 0x000ea8000c1e1900 */
[----:B---3--:R-:W-:Y:S04]  /*05b0*/  MOVM.16.MT88 R22, R22 ;  /* 0x000000001616723a */ /* 0x008fe80000000000 */
[----:B----4-:R-:W-:Y:S04]  /*05c0*/  MOVM.16.MT88 R20, R20 ;  /* 0x000000001414723a */ /* 0x010fe80000000000 */
[----:B-----5:R-:W2:Y:S04]  /*05d0*/  MOVM.16.MT88 R23, R23 ;  /* 0x000000001717723a */ /* 0x020ea80000000000 */
[----:B------:R-:W0:Y:S01]  /*05e0*/  MOVM.16.MT88 R21, R21 ;  /* 0x000000001515723a */ /* 0x000e220000000000 */
[C---:B--2---:R-:W-:Y:S08]  /*05f0*/  HMMA.16816.F32 R4, R12.reuse, R22, R4 ;  /* 0x000000160c04723c */ /* 0x044ff00000001804 */
[----:B0-----:R-:W-:-:S15]  /*0600*/  HMMA.16816.F32 R8, R12, R20, R8 ;  /* 0x000000140c08723c */ /* 0x001fde0000001808 */
[----:B------:R-:W-:-:S05]  /*0610*/  NOP ;  /* 0x0000000000007918 */ /* 0x000fca0000000000 */
.L_x_2:
[----:B------:R-:W-:Y:S05]  /*0620*/  BRA.U UP1, `(.L_x_3) ;  /* 0x0000000101907547 */ /* 0x000fea000b800000 */
[----:B------:R-:W0:Y:S01]  /*0630*/  S2R R12, SR_LANEID ;  /* 0x00000000000c7919 */ /* 0x000e220000000000 */
[----:B------:R-:W1:Y:S01]  /*0640*/  LDC R29, c[0x0][0x39c] ;  /* 0x0000e700ff1d7b82 */ /* 0x000e620000000800 */
[----:B------:R-:W-:Y:S01]  /*0650*/  IMAD.U32 R14, RZ, RZ, UR12 ;  /* 0x0000000cff0e7e24 */ /* 0x000fe2000f8e00ff */
[----:B------:R-:W-:Y:S01]  /*0660*/  IADD3 R23, P0, PT, R0, UR12, RZ ;  /* 0x0000000c00177c10 */ /* 0x000fe2000ff1e0ff */
[----:B------:R-:W-:Y:S01]  /*0670*/  IMAD.MOV.U32 R13, RZ, RZ, RZ ;  /* 0x000000ffff0d7224 */ /* 0x000fe200078e00ff */
[----:B------:R-:W-:Y:S02]  /*0680*/  USHF.R.U32.HI UR13, URZ, 0x1, UR7 ;  /* 0x00000001ff0d7899 */ /* 0x000fe40008011607 */
[----:B------:R-:W-:Y:S02]  /*0690*/  LEA.HI.X.SX32 R14, R14, R17, 0x1, P0 ;  /* 0x000000110e0e7211 */ /* 0x000fe400000f0eff */
        /* <DEDUP_REMOVED lines=9> */
[----:B------:R-:W2:Y:S04]  /*0730*/  LDG.E R22, desc[UR16][R14.64] ;  /* 0x000000100e167981 */ /* 0x000ea8000c1e1900 */
[----:B------:R-:W3:Y:S04]  /*0740*/  LDG.E R20, desc[UR16][R14.64+0x10] ;  /* 0x000010100e147981 */ /* 0x000ee8000c1e1900 */
[----:B------:R-:W4:Y:S04]  /*0750*/  LDG.E R23, desc[UR16][R28.64] ;  /* 0x000000101c177981 */ /* 0x000f28000c1e1900 */
[----:B------:R-:W5:Y:S01]  /*0760*/  LDG.E R21, desc[UR16][R28.64+0x10] ;  /* 0x000010101c157981 */ /* 0x000f62000c1e1900 */
[----:B------:R-:W-:-:S04]  /*0770*/  IMAD.WIDE.U32 R12, R19, UR13, R12 ;  /* 0x0000000d130c7c25 */ /* 0x000fc8000f8e000c */
[----:B------:R-:W-:Y:S01]  /*0780*/  IMAD.U32 R25, RZ, RZ, UR7 ;  /* 0x00000007ff197e24 */ /* 0x000fe2000f8e00ff */
[----:B------:R-:W-:-:S04]  /*0790*/  LEA R26, P0, R12, R3, 0x2 ;  /* 0x000000030c1a7211 */ /* 0x000fc800078010ff */
[----:B------:R-:W-:-:S03]  /*07a0*/  LEA.HI.X R27, R12, R16, R13, 0x2, P0 ;  /* 0x000000100c1b7211 */ /* 0x000fc600000f140d */
[----:B------:R-:W-:Y:S02]  /*07b0*/  IMAD.WIDE.U32 R24, R25, 0x10, R26 ;  /* 0x0000001019187825 */ /* 0x000fe400078e001a */
[----:B------:R-:W5:Y:S04]  /*07c0*/  LDG.E R12, desc[UR16][R26.64+-0x20] ;  /* 0xffffe0101a0c7981 */ /* 0x000f68000c1e1900 */
[----:B------:R-:W5:Y:S04]  /*07d0*/  LDG.E R14, desc[UR16][R26.64+-0x10] ;  /* 0xfffff0101a0e7981 */ /* 0x000f68000c1e1900 */
[----:B------:R-:W5:Y:S04]  /*07e0*/  LDG.E R13, desc[UR16][R24.64+-0x20] ;  /* 0xffffe010180d7981 */ /* 0x000f68000c1e1900 */
[----:B------:R-:W5:Y:S04]  /*07f0*/  LDG.E R15, desc[UR16][R24.64+-0x10] ;  /* 0xfffff010180f7981 */ /* 0x000f68000c1e1900 */
[----:B--2---:R-:W-:Y:S04]  /*0800*/  MOVM.16.MT88 R22, R22 ;  /* 0x000000001616723a */ /* 0x004fe80000000000 */
[----:B---3--:R-:W-:Y:S04]  /*0810*/  MOVM.16.MT88 R20, R20 ;  /* 0x000000001414723a */ /* 0x008fe80000000000 */
[----:B----4-:R-:W0:Y:S04]  /*0820*/  MOVM.16.MT88 R23, R23 ;  /* 0x000000001717723a */ /* 0x010e280000000000 */
[----:B-----5:R-:W1:Y:S01]  /*0830*/  MOVM.16.MT88 R21, R21 ;  /* 0x000000001515723a */ /* 0x020e620000000000 */
[C---:B0-----:R-:W-:Y:S08]  /*0840*/  HMMA.16816.F32 R4, R12.reuse, R22, R4 ;  /* 0x000000160c04723c */ /* 0x041ff00000001804 */
[----:B-1----:R-:W-:-:S15]  /*0850*/  HMMA.16816.F32 R8, R12, R20, R8 ;  /* 0x000000140c08723c */ /* 0x002fde0000001808 */
[----:B------:R-:W-:-:S05]  /*0860*/  NOP ;  /* 0x0000000000007918 */ /* 0x000fca0000000000 */
.L_x_3:
        /* <DEDUP_REMOVED lines=37> */
.L_x_4:
        /* <DEDUP_REMOVED lines=37> */
.L_x_5:
[----:B------:R-:W-:Y:S01]  /*0d10*/  UIADD3 UR5, UPT, UPT, UR5, 0x4, URZ ;  /* 0x0000000405057890 */ /* 0x000fe2000fffe0ff */
[----:B------:R-:W-:Y:S01]  /*0d20*/  IADD3 R3, P0, PT, R3, 0x80, RZ ;  /* 0x0000008003037810 */ /* 0x000fe20007f1e0ff */
[----:B------:R-:W-:Y:S01]  /*0d30*/  VIADD R2, R2, 0x40 ;  /* 0x0000004002027836 */ /* 0x000fe20000000000 */
[----:B------:R-:W-:Y:S01]  /*0d40*/  UMOV UR13, UR9 ;  /* 0x00000009000d7c82 */ /* 0x000fe20008000000 */
[----:B------:R-:W-:Y:S02]  /*0d50*/  UISETP.NE.AND UP0, UPT, UR5, URZ, UPT ;  /* 0x000000ff0500728c */ /* 0x000fe4000bf05270 */
[----:B------:R-:W-:Y:S01]  /*0d60*/  IMAD.X R16, RZ, RZ, R16, P0 ;  /* 0x000000ffff107224 */ /* 0x000fe200000e0610 */
[----:B------:R-:W-:Y:S02]  /*0d70*/  UIADD3 UR6, UPT, UPT, UR6, 0x40, URZ ;  /* 0x0000004006067890 */ /* 0x000fe4000fffe0ff */
[----:B------:R-:W-:Y:S02]  /*0d80*/  ULEA UR10, UR13, UR10, 0x6 ;  /* 0x0000000a0d0a7291 */ /* 0x000fe4000f8e30ff */
[----:B------:R-:W-:-:S02]  /*0d90*/  ULEA UR11, UR13, UR11, 0x6 ;  /* 0x0000000b0d0b7291 */ /* 0x000fc4000f8e30ff */
[----:B------:R-:W-:Y:S02]  /*0da0*/  ULEA UR4, UR13, UR4, 0x6 ;  /* 0x000000040d047291 */ /* 0x000fe4000f8e30ff */
[----:B------:R-:W-:Y:S01]  /*0db0*/  ULEA UR12, UR13, UR12, 0x6 ;  /* 0x0000000c0d0c7291 */ /* 0x000fe2000f8e30ff */
[----:B------:R-:W-:Y:S11]  /*0dc0*/  BRA.U UP0, `(.L_x_6) ;  /* 0xfffffff500587547 */ /* 0x000ff6000b83ffff */
[----:B------:R-:W-:-:S12]  /*0dd0*/  UIADD3 UR4, UPT, UPT, UR6, -0x20, URZ ;  /* 0xffffffe006047890 */ /* 0x000fd8000fffe0ff */
.L_x_1:
[----:B------:R-:W-:-:S04]  /*0de0*/  UIADD3 UR5, UPT, UPT, UR7, -0x1, URZ ;  /* 0xffffffff07057890 */ /* 0x000fc8000fffe0ff */
[----:B------:R-:W-:-:S04]  /*0df0*/  ULEA.HI UR5, UR5, 0x1, URZ, 0x1c ;  /* 0x0000000105057891 */ /* 0x000fc8000f8fe0ff */
[----:B------:R-:W-:-:S09]  /*0e00*/  ULOP3.LUT UP0, UR5, UR5, 0x3, URZ, 0xc0, !UPT ;  /* 0x0000000305057892 */ /* 0x000fd2000f80c0ff */
[----:B------:R-:W-:Y:S05]  /*0e10*/  BRA.U !UP0, `(.L_x_0) ;  /* 0x0000000108d47547 */ /* 0x000fea000b800000 */
[----:B------:R-:W0:Y:S01]  /*0e20*/  LDC R19, c[0x0][0x39c] ;  /* 0x0000e700ff137b82 */ /* 0x000e220000000800 */
[----:B------:R-:W-:Y:S01]  /*0e30*/  IMAD.U32 R3, RZ, RZ, UR7 ;  /* 0x00000007ff037e24 */ /* 0x000fe2000f8e00ff */
[----:B------:R-:W1:Y:S03]  /*0e40*/  LDCU UR6, c[0x0][0x39c] ;  /* 0x00007380ff0677ac */ /* 0x000e660008000800 */
[----:B------:R-:W-:Y:S01]  /*0e50*/  IMAD R20, R18, R3, UR4 ;  /* 0x0000000412147e24 */ /* 0x000fe2000f8e0203 */
[----:B------:R-:W2:Y:S01]  /*0e60*/  LDCU.64 UR10, c[0x0][0x388] ;  /* 0x00007100ff0a77ac */ /* 0x000ea20008000a00 */
[----:B------:R-:W-:Y:S02]  /*0e70*/  UIMAD UR8, UR4, UR13, URZ ;  /* 0x0000000d040872a4 */ /* 0x000fe4000f8e02ff */
[----:B------:R-:W-:-:S12]  /*0e80*/  UIADD3 UR5, UPT, UPT, -UR5, URZ, URZ ;  /* 0x000000ff05057290 */ /* 0x000fd8000fffe1ff */
.L_x_8:
[----:B------:R-:W3:Y:S01]  /*0e90*/  LDC R17, c[0x0][0x3a0] ;  /* 0x0000e800ff117b82 */ /* 0x000ee20000000800 */
[----:B------:R-:W-:Y:S02]  /*0ea0*/  UIADD3 UR4, UPT, UPT, UR4, 0x10, URZ ;  /* 0x0000001004047890 */ /* 0x000fe4000fffe0ff */
[----:B------:R-:W-:Y:S01]  /*0eb0*/  UIADD3 UR5, UPT, UPT, UR5, 0x1, URZ ;  /* 0x0000000105057890 */ /* 0x000fe2000fffe0ff */
[----:B-1----:R-:W-:-:S03]  /*0ec0*/  UMOV UR13, UR6 ;  /* 0x00000006000d7c82 */ /* 0x002fc60008000000 */
[----:B---3--:R-:W-:-:S13]  /*0ed0*/  ISETP.LT.AND P0, PT, R17, UR4, PT ;  /* 0x0000000411007c0c */ /* 0x008fda000bf01270 */
[----:B------:R-:W-:Y:S05]  /*0ee0*/  @P0 BRA `(.L_x_7) ;  /* 0x0000000000900947 */ /* 0x000fea0003800000 */
[----:B------:R-:W1:Y:S01]  /*0ef0*/  S2R R25, SR_LANEID ;  /* 0x0000000000197919 */ /* 0x000e620000000000 */
[----:B------:R-:W-:Y:S01]  /*0f00*/  USHF.R.S32.HI UR7, URZ, 0x1f, UR8 ;  /* 0x0000001fff077899 */ /* 0x000fe20008011408 */
[----:B0-----:R-:W-:Y:S01]  /*0f10*/  SHF.R.U32.HI R14, RZ, 0x1, R19 ;  /* 0x00000001ff0e7819 */ /* 0x001fe20000011613 */
[----:B------:R-:W-:Y:S01]  /*0f20*/  IMAD.MOV.U32 R13, RZ, RZ, RZ ;  /* 0x000000ffff0d7224 */ /* 0x000fe200078e00ff */
[C---:B------:R-:W-:Y:S01]  /*0f30*/  IADD3 R21, P0, PT, R0.reuse, UR8, RZ ;  /* 0x0000000800157c10 */ /* 0x040fe2000ff1e0ff */
[----:B------:R-:W0:Y:S03]  /*0f40*/  LDC.64 R2, c[0x0][0x380] ;  /* 0x0000e000ff027b82 */ /* 0x000e260000000a00 */
[----:B------:R-:W-:Y:S02]  /*0f50*/  LEA.HI.X.SX32 R16, R0, UR7, 0x1, P0 ;  /* 0x0000000700107c11 */ /* 0x000fe400080f0eff */
[----:B--2---:R-:W-:-:S04]  /*0f60*/  LEA R29, P0, R21, UR10, 0x1 ;  /* 0x0000000a151d7c11 */ /* 0x004fc8000f8008ff */
[----:B------:R-:W-:Y:S02]  /*0f70*/  LEA.HI.X R21, R21, UR11, R16, 0x1, P0 ;  /* 0x0000000b15157c11 */ /* 0x000fe400080f0c10 */
[----:B-1----:R-:W-:Y:S02]  /*0f80*/  LOP3.LUT R12, R25, 0x3, RZ, 0xc0, !PT ;  /* 0x00000003190c7812 */ /* 0x002fe400078ec0ff */
[----:B------:R-:W-:-:S05]  /*0f90*/  SHF.R.U32.HI R25, RZ, 0x2, R25 ;  /* 0x00000002ff197819 */ /* 0x000fca0000011619 */
[----:B------:R-:W-:-:S03]  /*0fa0*/  IMAD.WIDE.U32 R14, R25, R14, R12 ;  /* 0x0000000e190e7225 */ /* 0x000fc600078e000c */
[----:B------:R-:W-:-:S04]  /*0fb0*/  LEA R28, P0, R14, R29, 0x2 ;  /* 0x0000001d0e1c7211 */ /* 0x000fc800078010ff */
[----:B------:R-:W-:Y:S02]  /*0fc0*/  LEA.HI.X R29, R14, R21, R15, 0x2, P0 ;  /* 0x000000150e1d7211 */ /* 0x000fe400000f140f */
[----:B------:R-:W-:Y:S01]  /*0fd0*/  SHF.R.U32.HI R14, RZ, 0x1, R17 ;  /* 0x00000001ff0e7819 */ /* 0x000fe20000011611 */
[----:B------:R-:W-:Y:S02]  /*0fe0*/  IMAD.WIDE.U32 R26, R19, 0x10, R28 ;  /* 0x00000010131a7825 */ /* 0x000fe400078e001c */
[----:B------:R-:W2:Y:S04]  /*0ff0*/  LDG.E R21, desc[UR16][R28.64] ;  /* 0x000000101c157981 */ /* 0x000ea8000c1e1900 */
[----:B------:R2:W3:Y:S04]  /*1000*/  LDG.E R22, desc[UR16][R28.64+0x10] ;  /* 0x000010101c167981 */ /* 0x0004e8000c1e1900 */
[----:B------:R-:W4:Y:S04]  /*1010*/  LDG.E R23, desc[UR16][R26.64] ;  /* 0x000000101a177981 */ /* 0x000f28000c1e1900 */
[----:B------:R3:W5:Y:S01]  /*1020*/  LDG.E R24, desc[UR16][R26.64+0x10] ;  /* 0x000010101a187981 */ /* 0x000762000c1e1900 */
[----:B------:R-:W-:-:S04]  /*1030*/  IMAD.WIDE.U32 R12, R25, R14, R12 ;  /* 0x0000000e190c7225 */ /* 0x000fc800078e000c */
[----:B0-----:R-:W-:-:S03]  /*1040*/  IMAD.WIDE.U32 R2, R20, 0x2, R2 ;  /* 0x0000000214027825 */ /* 0x001fc600078e0002 */
        /* <DEDUP_REMOVED lines=14> */
.L_x_7:
[----:B------:R-:W-:Y:S01]  /*1130*/  UISETP.NE.AND UP0, UPT, UR5, URZ, UPT ;  /* 0x000000ff0500728c */ /* 0x000fe2000bf05270 */
[----:B------:R-:W-:Y:S01]  /*1140*/  VIADD R20, R20, 0x10 ;  /* 0x0000001014147836 */ /* 0x000fe20000000000 */
[----:B------:R-:W-:-:S07]  /*1150*/  ULEA UR8, UR13, UR8, 0x4 ;  /* 0x000000080d087291 */ /* 0x000fce000f8e20ff */
[----:B------:R-:W-:Y:S05]  /*1160*/  BRA.U UP0, `(.L_x_8) ;  /* 0xfffffffd00487547 */ /* 0x000fea000b83ffff */
.L_x_0:
[----:B------:R-:W1:Y:S01]  /*1170*/  S2R R12, SR_LANEID ;  /* 0x00000000000c7919 */ /* 0x000e620000000000 */
[----:B------:R-:W3:Y:S01]  /*1180*/  LDCU.64 UR4, c[0x0][0x390] ;  /* 0x00007200ff0477ac */ /* 0x000ee20008000a00 */
[----:B------:R-:W-:Y:S01]  /*1190*/  IMAD R3, R18, UR13, RZ ;  /* 0x0000000d12037c24 */ /* 0x000fe2000f8e02ff */
[----:B------:R-:W-:-:S04]  /*11a0*/  USHF.R.U32.HI UR7, URZ, 0x1, UR13 ;  /* 0x00000001ff077899 */ /* 0x000fc8000801160d */
[----:B------:R-:W-:Y:S02]  /*11b0*/  SHF.R.S32.HI R13, RZ, 0x1f, R3 ;  /* 0x0000001fff0d7819 */ /* 0x000fe40000011403 */
[----:B------:R-:W-:Y:S01]  /*11c0*/  IADD3 R14, P0, PT, R0, R3, RZ ;  /* 0x00000003000e7210 */ /* 0x000fe20007f1e0ff */
[----:B------:R-:W-:-:S03]  /*11d0*/  IMAD.MOV.U32 R3, RZ, RZ, RZ ;  /* 0x000000ffff037224 */ /* 0x000fc600078e00ff */
[----:B------:R-:W-:Y:S02]  /*11e0*/  LEA.HI.X.SX32 R17, R0, R13, 0x1, P0 ;  /* 0x0000000d00117211 */ /* 0x000fe400000f0eff */
[----:B---3--:R-:W-:Y:S02]  /*11f0*/  LEA R15, P0, R14, UR4, 0x2 ;  /* 0x000000040e0f7c11 */ /* 0x008fe4000f8010ff */
[----:B-1----:R-:W-:Y:S02]  /*1200*/  LOP3.LUT R2, R12, 0x3, RZ, 0xc0, !PT ;  /* 0x000000030c027812 */ /* 0x002fe400078ec0ff */
[----:B0-----:R-:W-:-:S05]  /*1210*/  SHF.R.U32.HI R19, RZ, 0x2, R12 ;  /* 0x00000002ff137819 */ /* 0x001fca000001160c */
[----:B------:R-:W-:Y:S01]  /*1220*/  IMAD.WIDE.U32 R12, R19, UR7, R2 ;  /* 0x00000007130c7c25 */ /* 0x000fe2000f8e0002 */
[----:B------:R-:W-:Y:S02]  /*1230*/  LEA.HI.X R3, R14, UR5, R17, 0x2, P0 ;  /* 0x000000050e037c11 */ /* 0x000fe400080f1411 */
[----:B------:R-:W-:-:S04]  /*1240*/  LEA R2, P0, R12, R15, 0x3 ;  /* 0x0000000f0c027211 */ /* 0x000fc800078018ff */
[----:B------:R-:W-:Y:S01]  /*1250*/  LEA.HI.X R3, R12, R3, R13, 0x3, P0 ;  /* 0x000000030c037211 */ /* 0x000fe200000f1c0d */
[----:B------:R-:W-:-:S04]  /*1260*/  IMAD.U32 R13, RZ, RZ, UR7 ;  /* 0x00000007ff0d7e24 */ /* 0x000fc8000f8e00ff */
[----:B------:R-:W-:Y:S01]  /*1270*/  IMAD.WIDE.U32 R12, R13, 0x40, R2 ;  /* 0x000000400d0c7825 */ /* 0x000fe200078e0002 */
[----:B------:R-:W-:Y:S04]  /*1280*/  STG.E.64 desc[UR16][R2.64], R4 ;  /* 0x0000000402007986 */ /* 0x000fe8000c101b10 */
[----:B------:R-:W-:Y:S04]  /*1290*/  STG.E.64 desc[UR16][R12.64], R6 ;  /* 0x000000060c007986 */ /* 0x000fe8000c101b10 */
[----:B------:R-:W-:Y:S04]  /*12a0*/  STG.E.64 desc[UR16][R2.64+0x20], R8 ;  /* 0x0000200802007986 */ /* 0x000fe8000c101b10 */
[----:B------:R-:W-:Y:S01]  /*12b0*/  STG.E.64 desc[UR16][R12.64+0x20], R10 ;  /* 0x0000200a0c007986 */ /* 0x000fe2000c101b10 */
[----:B--2---:R-:W-:Y:S05]  /*12c0*/  EXIT ;  /* 0x000000000000794d */ /* 0x004fea0003800000 */
.L_x_9:
[----:B------:R-:W-:-:S00]  /*12d0*/  BRA `(.L_x_9) ;  /* 0xfffffffc00fc7947 */ /* 0x000fc0000383ffff */
[----:B------:R-:W-:-:S00]  /*12e0*/  NOP ;  /* 0x0000000000007918 */ /* 0x000fc00000000000 */
        /* <DEDUP_REMOVED lines=9> */
.L_x_10:


//--------------------- .nv.shared.reserved.0     --------------------------
	.section	.nv.shared.reserved.0,"aw",@nobits
	.weak		__nv_reservedSMEM_offset_0_alias
	.size		__nv_reservedSMEM_offset_0_alias, 0, 64
	.other		__nv_reservedSMEM_offset_0_alias,@"STO_CUDA_RESERVED_SHARED STV_DEFAULT"
__nv_reservedSMEM_offset_0_alias:
	.zero		0
	.zero		64


//--------------------- .nv.constant0._Z18matrixMultiplyWMMAPK6__halfS1_Pfiii --------------------------
	.section	.nv.constant0._Z18matrixMultiplyWMMAPK6__halfS1_Pfiii,"a",@progbits
	.sectionflags	@""
	.align	4
.nv.constant0._Z18matrixMultiplyWMMAPK6__halfS1_Pfiii:
	.zero		932


//--------------------- SYMBOLS --------------------------

	.type		.nv.reservedSmem.offset0,@object
	.size		.nv.reservedSmem.offset0,0x4
